	.headerflags	@"EF_CUDA_TEXMODE_UNIFIED EF_CUDA_64BIT_ADDRESS EF_CUDA_ACCELERATORS EF_CUDA_SM90 EF_CUDA_VIRTUAL_SM(EF_CUDA_SM90)"
	.elftype	@"ET_EXEC"


//--------------------- .nv.info                  --------------------------
	.section	.nv.info,"",@"SHT_CUDA_INFO"
	.align	4


	//----- nvinfo : EIATTR_REGCOUNT
	.align		4
        /*0000*/ 	.byte	0x04, 0x2f
        /*0002*/ 	.short	(.L_1 - .L_0)
	.align		4
.L_0:
        /*0004*/ 	.word	index@(triton_per_fused__softmax_9)
        /*0008*/ 	.word	0x00000020


	//----- nvinfo : EIATTR_MIN_STACK_SIZE
	.align		4
.L_1:
        /*000c*/ 	.byte	0x04, 0x12
        /*000e*/ 	.short	(.L_3 - .L_2)
	.align		4
.L_2:
        /*0010*/ 	.word	index@(triton_per_fused__softmax_9)
        /*0014*/ 	.word	0x00000000


	//----- nvinfo : EIATTR_FRAME_SIZE
	.align		4
.L_3:
        /*0018*/ 	.byte	0x04, 0x11
        /*001a*/ 	.short	(.L_5 - .L_4)
	.align		4
.L_4:
        /*001c*/ 	.word	index@(triton_per_fused__softmax_9)
        /*0020*/ 	.word	0x00000000


	//----- nvinfo : EIATTR_MIN_STACK_SIZE
	.align		4
.L_5:
        /*0024*/ 	.byte	0x04, 0x12
        /*0026*/ 	.short	(.L_7 - .L_6)
	.align		4
.L_6:
        /*0028*/ 	.word	index@(triton_per_fused__softmax_9)
        /*002c*/ 	.word	0x00000000
.L_7:


//--------------------- .nv.info.triton_per_fused__softmax_9 --------------------------
	.section	.nv.info.triton_per_fused__softmax_9,"",@"SHT_CUDA_INFO"
	.sectionflags	@""
	.align	4


	//----- nvinfo : EIATTR_CUDA_API_VERSION
	.align		4
        /*0000*/ 	.byte	0x04, 0x37
        /*0002*/ 	.short	(.L_9 - .L_8)
.L_8:
        /*0004*/ 	.word	0x0000007c


	//----- nvinfo : EIATTR_KPARAM_INFO
	.align		4
.L_9:
        /*0008*/ 	.byte	0x04, 0x17
        /*000a*/ 	.short	(.L_11 - .L_10)
.L_10:
        /*000c*/ 	.word	0x00000000
        /*0010*/ 	.short	0x0003
        /*0012*/ 	.short	0x0014
        /*0014*/ 	.byte	0x00, 0xf0, 0x11, 0x00


	//----- nvinfo : EIATTR_KPARAM_INFO
	.align		4
.L_11:
        /*0018*/ 	.byte	0x04, 0x17
        /*001a*/ 	.short	(.L_13 - .L_12)
.L_12:
        /*001c*/ 	.word	0x00000000
        /*0020*/ 	.short	0x0002
        /*0022*/ 	.short	0x0010
        /*0024*/ 	.byte	0x00, 0xf0, 0x11, 0x00


	//----- nvinfo : EIATTR_KPARAM_INFO
	.align		4
.L_13:
        /*0028*/ 	.byte	0x04, 0x17
        /*002a*/ 	.short	(.L_15 - .L_14)
.L_14:
        /*002c*/ 	.word	0x00000000
        /*0030*/ 	.short	0x0001
        /*0032*/ 	.short	0x0008
        /*0034*/ 	.byte	0x00, 0xf4, 0x21, 0x00


	//----- nvinfo : EIATTR_KPARAM_INFO
	.align		4
.L_15:
        /*0038*/ 	.byte	0x04, 0x17
        /*003a*/ 	.short	(.L_17 - .L_16)
.L_16:
        /*003c*/ 	.word	0x00000000
        /*0040*/ 	.short	0x0000
        /*0042*/ 	.short	0x0000
        /*0044*/ 	.byte	0x00, 0xf4, 0x21, 0x00


	//----- nvinfo : EIATTR_SPARSE_MMA_MASK
	.align		4
.L_17:
        /*0048*/ 	.byte	0x03, 0x50
        /*004a*/ 	.short	0x0000


	//----- nvinfo : EIATTR_MAXREG_COUNT
	.align		4
        /*004c*/ 	.byte	0x03, 0x1b
        /*004e*/ 	.short	0x00ff


	//----- nvinfo : EIATTR_COOP_GROUP_MASK_REGIDS
	.align		4
        /*0050*/ 	.byte	0x04, 0x29
        /*0052*/ 	.short	(.L_19 - .L_18)


	//   ....[0]....
.L_18:
        /*0054*/ 	.word	0xffffffff


	//   ....[1]....
        /*0058*/ 	.word	0xffffffff


	//   ....[2]....
        /*005c*/ 	.word	0xffffffff


	//   ....[3]....
        /*0060*/ 	.word	0xffffffff


	//   ....[4]....
        /*0064*/ 	.word	0xffffffff


	//   ....[5]....
        /*0068*/ 	.word	0xffffffff


	//   ....[6]....
        /*006c*/ 	.word	0xffffffff


	//   ....[7]....
        /*0070*/ 	.word	0xffffffff


	//   ....[8]....
        /*0074*/ 	.word	0xffffffff


	//   ....[9]....
        /*0078*/ 	.word	0xffffffff


	//   ....[10]....
        /*007c*/ 	.word	0xffffffff


	//   ....[11]....
        /*0080*/ 	.word	0xffffffff


	//   ....[12]....
        /*0084*/ 	.word	0xffffffff


	//   ....[13]....
        /*0088*/ 	.word	0xffffffff


	//   ....[14]....
        /*008c*/ 	.word	0xffffffff


	//   ....[15]....
        /*0090*/ 	.word	0xffffffff


	//   ....[16]....
        /*0094*/ 	.word	0xffffffff


	//   ....[17]....
        /*0098*/ 	.word	0xffffffff


	//   ....[18]....
        /*009c*/ 	.word	0xffffffff


	//   ....[19]....
        /*00a0*/ 	.word	0xffffffff


	//   ....[20]....
        /*00a4*/ 	.word	0xffffffff


	//   ....[21]....
        /*00a8*/ 	.word	0xffffffff


	//   ....[22]....
        /*00ac*/ 	.word	0xffffffff


	//   ....[23]....
        /*00b0*/ 	.word	0xffffffff


	//   ....[24]....
        /*00b4*/ 	.word	0xffffffff


	//   ....[25]....
        /*00b8*/ 	.word	0xffffffff


	//   ....[26]....
        /*00bc*/ 	.word	0xffffffff


	//   ....[27]....
        /*00c0*/ 	.word	0xffffffff


	//   ....[28]....
        /*00c4*/ 	.word	0xffffffff


	//   ....[29]....
        /*00c8*/ 	.word	0xffffffff


	//   ....[30]....
        /*00cc*/ 	.word	0xffffffff


	//   ....[31]....
        /*00d0*/ 	.word	0xffffffff


	//   ....[32]....
        /*00d4*/ 	.word	0xffffffff


	//   ....[33]....
        /*00d8*/ 	.word	0xffffffff


	//   ....[34]....
        /*00dc*/ 	.word	0xffffffff


	//   ....[35]....
        /*00e0*/ 	.word	0xffffffff


	//   ....[36]....
        /*00e4*/ 	.word	0xffffffff


	//   ....[37]....
        /*00e8*/ 	.word	0xffffffff


	//   ....[38]....
        /*00ec*/ 	.word	0xffffffff


	//   ....[39]....
        /*00f0*/ 	.word	0xffffffff


	//----- nvinfo : EIATTR_COOP_GROUP_INSTR_OFFSETS
	.align		4
.L_19:
        /*00f4*/ 	.byte	0x04, 0x28
        /*00f6*/ 	.short	(.L_21 - .L_20)


	//   ....[0]....
.L_20:
        /*00f8*/ 	.word	0x00000250


	//   ....[1]....
        /*00fc*/ 	.word	0x00000290


	//   ....[2]....
        /*0100*/ 	.word	0x000002d0


	//   ....[3]....
        /*0104*/ 	.word	0x00000300


	//   ....[4]....
        /*0108*/ 	.word	0x00000340


	//   ....[5]....
        /*010c*/ 	.word	0x00000380


	//   ....[6]....
        /*0110*/ 	.word	0x000003b0


	//   ....[7]....
        /*0114*/ 	.word	0x000003f0


	//   ....[8]....
        /*0118*/ 	.word	0x00000440


	//   ....[9]....
        /*011c*/ 	.word	0x00000480


	//   ....[10]....
        /*0120*/ 	.word	0x000004c0


	//   ....[11]....
        /*0124*/ 	.word	0x000004f0


	//   ....[12]....
        /*0128*/ 	.word	0x00000540


	//   ....[13]....
        /*012c*/ 	.word	0x00000580


	//   ....[14]....
        /*0130*/ 	.word	0x000005c0


	//   ....[15]....
        /*0134*/ 	.word	0x000005f0


	//   ....[16]....
        /*0138*/ 	.word	0x00000640


	//   ....[17]....
        /*013c*/ 	.word	0x00000680


	//   ....[18]....
        /*0140*/ 	.word	0x000006c0


	//   ....[19]....
        /*0144*/ 	.word	0x000006f0


	//   ....[20]....
        /*0148*/ 	.word	0x00000930


	//   ....[21]....
        /*014c*/ 	.word	0x00000980


	//   ....[22]....
        /*0150*/ 	.word	0x000009a0


	//   ....[23]....
        /*0154*/ 	.word	0x000009e0


	//   ....[24]....
        /*0158*/ 	.word	0x000009f0


	//   ....[25]....
        /*015c*/ 	.word	0x00000a10


	//   ....[26]....
        /*0160*/ 	.word	0x00000a30


	//   ....[27]....
        /*0164*/ 	.word	0x00000a60


	//   ....[28]....
        /*0168*/ 	.word	0x00000a70


	//   ....[29]....
        /*016c*/ 	.word	0x00000a90


	//   ....[30]....
        /*0170*/ 	.word	0x00000ab0


	//   ....[31]....
        /*0174*/ 	.word	0x00000ae0


	//   ....[32]....
        /*0178*/ 	.word	0x00000af0


	//   ....[33]....
        /*017c*/ 	.word	0x00000b10


	//   ....[34]....
        /*0180*/ 	.word	0x00000b30


	//   ....[35]....
        /*0184*/ 	.word	0x00000b70


	//   ....[36]....
        /*0188*/ 	.word	0x00000b90


	//   ....[37]....
        /*018c*/ 	.word	0x00000bc0


	//   ....[38]....
        /*0190*/ 	.word	0x00000c00


	//   ....[39]....
        /*0194*/ 	.word	0x00000c80


	//----- nvinfo : EIATTR_EXIT_INSTR_OFFSETS
	.align		4
.L_21:
        /*0198*/ 	.byte	0x04, 0x1c
        /*019a*/ 	.short	(.L_23 - .L_22)


	//   ....[0]....
.L_22:
        /*019c*/ 	.word	0x00001060


	//   ....[1]....
        /*01a0*/ 	.word	0x00001080


	//----- nvinfo : EIATTR_REQNTID
	.align		4
.L_23:
        /*01a4*/ 	.byte	0x04, 0x10
        /*01a6*/ 	.short	(.L_25 - .L_24)
.L_24:
        /*01a8*/ 	.word	0x00000040
        /*01ac*/ 	.word	0x00000001
        /*01b0*/ 	.word	0x00000001


	//----- nvinfo : EIATTR_CBANK_PARAM_SIZE
	.align		4
.L_25:
        /*01b4*/ 	.byte	0x03, 0x19
        /*01b6*/ 	.short	0x0018


	//----- nvinfo : EIATTR_PARAM_CBANK
	.align		4
        /*01b8*/ 	.byte	0x04, 0x0a
        /*01ba*/ 	.short	(.L_27 - .L_26)
	.align		4
.L_26:
        /*01bc*/ 	.word	index@(.nv.constant0.triton_per_fused__softmax_9)
        /*01c0*/ 	.short	0x0210
        /*01c2*/ 	.short	0x0018


	//----- nvinfo : EIATTR_SW_WAR
	.align		4
.L_27:
        /*01c4*/ 	.byte	0x04, 0x36
        /*01c6*/ 	.short	(.L_29 - .L_28)
.L_28:
        /*01c8*/ 	.word	0x00000008
.L_29:


//--------------------- .nv.callgraph             --------------------------
	.section	.nv.callgraph,"",@"SHT_CUDA_CALLGRAPH"
	.align	4
	.sectionentsize	8
	.align		4
        /*0000*/ 	.word	0x00000000
	.align		4
        /*0004*/ 	.word	0xffffffff
	.align		4
        /*0008*/ 	.word	0x00000000
	.align		4
        /*000c*/ 	.word	0xfffffffe
	.align		4
        /*0010*/ 	.word	0x00000000
	.align		4
        /*0014*/ 	.word	0xfffffffd
	.align		4
        /*0018*/ 	.word	0x00000000
	.align		4
        /*001c*/ 	.word	0xfffffffc


//--------------------- .text.triton_per_fused__softmax_9 --------------------------
	.section	.text.triton_per_fused__softmax_9,"ax",@progbits
	.align	128
        .global         triton_per_fused__softmax_9
        .type           triton_per_fused__softmax_9,@function
        .size           triton_per_fused__softmax_9,(.L_x_1 - triton_per_fused__softmax_9)
        .other          triton_per_fused__softmax_9,@"STO_CUDA_ENTRY STV_DEFAULT"
triton_per_fused__softmax_9:
.text.triton_per_fused__softmax_9:
[----:B------:R-:W0:Y:S02]  /*0000*/  LDC R1, c[0x0][0x28] ;  /* 0x00000a00ff017b82 */ /* 0x000e240000000800 */
[----:B------:R-:W1:Y:S01]  /*0010*/  S2R R13, SR_TID.X ;  /* 0x00000000000d7919 */ /* 0x000e620000002100 */
[----:B------:R-:W2:Y:S01]  /*0020*/  S2UR UR4, SR_CTAID.X ;  /* 0x00000000000479c3 */ /* 0x000ea20000002500 */
[----:B------:R-:W-:-:S07]  /*0030*/  IMAD.MOV.U32 R0, RZ, RZ, RZ ;  /* 0x000000ffff007224 */ /* 0x000fce00078e00ff */
[----:B------:R-:W3:Y:S01]  /*0040*/  LDC.64 R10, c[0x0][0x210] ;  /* 0x00008400ff0a7b82 */ /* 0x000ee20000000a00 */
[----:B--2---:R-:W-:Y:S01]  /*0050*/  USHF.L.U32 UR4, UR4, 0x3, URZ ;  /* 0x0000000304047899 */ /* 0x004fe2000800063f */
[----:B-1----:R-:W-:Y:S02]  /*0060*/  SHF.R.U32.HI R2, RZ, 0x5, R13 ;  /* 0x00000005ff027819 */ /* 0x002fe4000001160d */
[----:B------:R-:W-:Y:S02]  /*0070*/  LOP3.LUT R13, R13, 0x1f, RZ, 0xc0, !PT ;  /* 0x0000001f0d0d7812 */ /* 0x000fe400078ec0ff */
[----:B------:R-:W-:Y:S02]  /*0080*/  SGXT.U32 R2, R2, 0x1 ;  /* 0x000000010202781a */ /* 0x000fe40000000000 */
[----:B------:R-:W-:Y:S02]  /*0090*/  ISETP.GE.U32.AND P0, PT, R13, 0x11, PT ;  /* 0x000000110d00780c */ /* 0x000fe40003f06070 */
[----:B------:R-:W-:Y:S01]  /*00a0*/  LOP3.LUT R3, R2, UR4, RZ, 0xfc, !PT ;  /* 0x0000000402037c12 */ /* 0x000fe2000f8efcff */
[----:B------:R-:W-:-:S03]  /*00b0*/  ULDC.64 UR4, c[0x0][0x208] ;  /* 0x0000820000047ab9 */ /* 0x000fc60000000a00 */
[C---:B------:R-:W-:Y:S01]  /*00c0*/  ISETP.LT.AND P3, PT, R3.reuse, 0x330, !P0 ;  /* 0x000003300300780c */ /* 0x040fe20004761270 */
[C---:B------:R-:W-:Y:S01]  /*00d0*/  IMAD R19, R3.reuse, 0x11, R13 ;  /* 0x0000001103137824 */ /* 0x040fe200078e020d */
[C---:B------:R-:W-:Y:S02]  /*00e0*/  LOP3.LUT R7, R3.reuse, 0x2, RZ, 0xfc, !PT ;  /* 0x0000000203077812 */ /* 0x040fe400078efcff */
[----:B------:R-:W-:Y:S01]  /*00f0*/  LOP3.LUT R9, R3, 0x4, RZ, 0xfc, !PT ;  /* 0x0000000403097812 */ /* 0x000fe200078efcff */
[----:B---3--:R-:W-:Y:S01]  /*0100*/  IMAD.WIDE R14, R19, 0x4, R10 ;  /* 0x00000004130e7825 */ /* 0x008fe200078e020a */
[----:B------:R-:W-:Y:S02]  /*0110*/  ISETP.LT.AND P2, PT, R7, 0x330, !P0 ;  /* 0x000003300700780c */ /* 0x000fe40004741270 */
[----:B------:R-:W-:Y:S01]  /*0120*/  ISETP.LT.AND P1, PT, R9, 0x330, !P0 ;  /* 0x000003300900780c */ /* 0x000fe20004721270 */
[----:B------:R-:W-:-:S04]  /*0130*/  VIADD R17, R19, 0x22 ;  /* 0x0000002213117836 */ /* 0x000fc80000000000 */
[----:B------:R-:W2:Y:S01]  /*0140*/  @P3 LDG.E R0, desc[UR4][R14.64] ;  /* 0x000000040e003981 */ /* 0x000ea2000c1e1900 */
[----:B------:R-:W-:Y:S02]  /*0150*/  IMAD.MOV.U32 R2, RZ, RZ, RZ ;  /* 0x000000ffff027224 */ /* 0x000fe400078e00ff */
[----:B------:R-:W-:Y:S01]  /*0160*/  IMAD.WIDE R16, R17, 0x4, R10 ;  /* 0x0000000411107825 */ /* 0x000fe200078e020a */
[----:B------:R-:W-:-:S03]  /*0170*/  LOP3.LUT R5, R3, 0x6, RZ, 0xfc, !PT ;  /* 0x0000000603057812 */ /* 0x000fc600078efcff */
[----:B------:R-:W-:Y:S01]  /*0180*/  VIADD R21, R19, 0x44 ;  /* 0x0000004413157836 */ /* 0x000fe20000000000 */
[----:B------:R-:W3:Y:S01]  /*0190*/  @P2 LDG.E R2, desc[UR4][R16.64] ;  /* 0x0000000410022981 */ /* 0x000ee2000c1e1900 */
[----:B------:R-:W-:Y:S01]  /*01a0*/  IMAD.MOV.U32 R4, RZ, RZ, RZ ;  /* 0x000000ffff047224 */ /* 0x000fe200078e00ff */
[----:B------:R-:W-:Y:S01]  /*01b0*/  ISETP.LT.AND P0, PT, R5, 0x330, !P0 ;  /* 0x000003300500780c */ /* 0x000fe20004701270 */
[----:B------:R-:W-:-:S04]  /*01c0*/  IMAD.WIDE R20, R21, 0x4, R10 ;  /* 0x0000000415147825 */ /* 0x000fc800078e020a */
[----:B------:R-:W-:Y:S01]  /*01d0*/  VIADD R23, R19, 0x66 ;  /* 0x0000006613177836 */ /* 0x000fe20000000000 */
[----:B------:R-:W4:Y:S01]  /*01e0*/  @P1 LDG.E R4, desc[UR4][R20.64] ;  /* 0x0000000414041981 */ /* 0x000f22000c1e1900 */
[----:B------:R-:W-:Y:S02]  /*01f0*/  IMAD.MOV.U32 R8, RZ, RZ, RZ ;  /* 0x000000ffff087224 */ /* 0x000fe400078e00ff */
[----:B------:R-:W-:-:S05]  /*0200*/  IMAD.WIDE R22, R23, 0x4, R10 ;  /* 0x0000000417167825 */ /* 0x000fca00078e020a */
[----:B------:R-:W5:Y:S01]  /*0210*/  @P0 LDG.E R8, desc[UR4][R22.64] ;  /* 0x0000000416080981 */ /* 0x000f62000c1e1900 */
[----:B--2---:R-:W-:-:S04]  /*0220*/  SEL R11, R0, RZ, P3 ;  /* 0x000000ff000b7207 */ /* 0x004fc80001800000 */
[----:B------:R-:W-:Y:S02]  /*0230*/  FSEL R0, R11, -INF , P3 ;  /* 0xff8000000b007808 */ /* 0x000fe40001800000 */
[----:B---3--:R-:W-:-:S03]  /*0240*/  SEL R15, R2, RZ, P2 ;  /* 0x000000ff020f7207 */ /* 0x008fc60001000000 */
[----:B------:R-:W1:Y:S01]  /*0250*/  SHFL.BFLY PT, R25, R0, 0x10, 0x1f ;  /* 0x0e001f0000197f89 */ /* 0x000e6200000e0000 */
[----:B------:R-:W-:Y:S02]  /*0260*/  FSETP.NAN.AND P6, PT, R0, R0, PT ;  /* 0x000000000000720b */ /* 0x000fe40003fc8000 */
[----:B------:R-:W-:Y:S02]  /*0270*/  FSEL R2, R15, -INF , P2 ;  /* 0xff8000000f027808 */ /* 0x000fe40001000000 */
[----:B----4-:R-:W-:-:S03]  /*0280*/  SEL R19, R4, RZ, P1 ;  /* 0x000000ff04137207 */ /* 0x010fc60000800000 */
[----:B------:R-:W2:Y:S01]  /*0290*/  SHFL.BFLY PT, R27, R2, 0x10, 0x1f ;  /* 0x0e001f00021b7f89 */ /* 0x000ea200000e0000 */
[----:B------:R-:W-:Y:S02]  /*02a0*/  FSETP.NAN.AND P4, PT, R2, R2, PT ;  /* 0x000000020200720b */ /* 0x000fe40003f88000 */
[----:B------:R-:W-:Y:S02]  /*02b0*/  FSEL R6, R19, -INF , P1 ;  /* 0xff80000013067808 */ /* 0x000fe40000800000 */
[----:B-----5:R-:W-:-:S03]  /*02c0*/  SEL R17, R8, RZ, P0 ;  /* 0x000000ff08117207 */ /* 0x020fc60000000000 */
[----:B------:R-:W3:Y:S01]  /*02d0*/  SHFL.BFLY PT, R29, R6, 0x10, 0x1f ;  /* 0x0e001f00061d7f89 */ /* 0x000ee200000e0000 */
[----:B------:R-:W-:Y:S02]  /*02e0*/  FSEL R4, R17, -INF , P0 ;  /* 0xff80000011047808 */ /* 0x000fe40000000000 */
[----:B-1----:R-:W-:-:S03]  /*02f0*/  FSETP.GT.AND P5, PT, R0, R25, PT ;  /* 0x000000190000720b */ /* 0x002fc60003fa4000 */
[----:B------:R-:W1:Y:S01]  /*0300*/  SHFL.BFLY PT, R8, R4, 0x10, 0x1f ;  /* 0x0e001f0004087f89 */ /* 0x000e6200000e0000 */
[----:B------:R-:W-:Y:S02]  /*0310*/  @!P6 FSEL R0, R0, R25, P5 ;  /* 0x000000190000e208 */ /* 0x000fe40002800000 */
[----:B------:R-:W-:Y:S02]  /*0320*/  FSETP.NAN.AND P5, PT, R6, R6, PT ;  /* 0x000000060600720b */ /* 0x000fe40003fa8000 */
[CC--:B--2---:R-:W-:Y:S01]  /*0330*/  FSETP.GT.AND P6, PT, R2.reuse, R27.reuse, PT ;  /* 0x0000001b0200720b */ /* 0x0c4fe20003fc4000 */
[----:B------:R-:W2:Y:S03]  /*0340*/  SHFL.BFLY PT, R21, R0, 0x8, 0x1f ;  /* 0x0d001f0000157f89 */ /* 0x000ea600000e0000 */
[----:B------:R-:W-:Y:S02]  /*0350*/  @!P4 FSEL R2, R2, R27, P6 ;  /* 0x0000001b0202c208 */ /* 0x000fe40003000000 */
[----:B------:R-:W-:-:S02]  /*0360*/  FSETP.NAN.AND P4, PT, R4, R4, PT ;  /* 0x000000040400720b */ /* 0x000fc40003f88000 */
[CC--:B---3--:R-:W-:Y:S01]  /*0370*/  FSETP.GT.AND P6, PT, R6.reuse, R29.reuse, PT ;  /* 0x0000001d0600720b */ /* 0x0c8fe20003fc4000 */
[----:B------:R-:W3:Y:S03]  /*0380*/  SHFL.BFLY PT, R23, R2, 0x8, 0x1f ;  /* 0x0d001f0002177f89 */ /* 0x000ee600000e0000 */
[----:B------:R-:W-:Y:S02]  /*0390*/  @!P5 FSEL R6, R6, R29, P6 ;  /* 0x0000001d0606d208 */ /* 0x000fe40003000000 */
[----:B------:R-:W-:-:S03]  /*03a0*/  FSETP.NAN.AND P6, PT, R0, R0, PT ;  /* 0x000000000000720b */ /* 0x000fc60003fc8000 */
[----:B------:R-:W4:Y:S01]  /*03b0*/  SHFL.BFLY PT, R25, R6, 0x8, 0x1f ;  /* 0x0d001f0006197f89 */ /* 0x000f2200000e0000 */
[----:B-1----:R-:W-:-:S04]  /*03c0*/  FSETP.GT.AND P5, PT, R4, R8, PT ;  /* 0x000000080400720b */ /* 0x002fc80003fa4000 */
[----:B------:R-:W-:Y:S02]  /*03d0*/  @!P4 FSEL R4, R4, R8, P5 ;  /* 0x000000080404c208 */ /* 0x000fe40002800000 */
[----:B--2---:R-:W-:-:S03]  /*03e0*/  FSETP.GT.AND P5, PT, R0, R21, PT ;  /* 0x000000150000720b */ /* 0x004fc60003fa4000 */
[----:B------:R-:W1:Y:S01]  /*03f0*/  SHFL.BFLY PT, R27, R4, 0x8, 0x1f ;  /* 0x0d001f00041b7f89 */ /* 0x000e6200000e0000 */
[----:B---3--:R-:W-:-:S09]  /*0400*/  FSETP.GT.AND P4, PT, R2, R23, PT ;  /* 0x000000170200720b */ /* 0x008fd20003f84000 */
[----:B------:R-:W-:Y:S02]  /*0410*/  @!P5 FSEL R0, R0, R21, P6 ;  /* 0x000000150000d208 */ /* 0x000fe40003000000 */
[----:B------:R-:W-:Y:S02]  /*0420*/  FSETP.NAN.AND P6, PT, R2, R2, PT ;  /* 0x000000020200720b */ /* 0x000fe40003fc8000 */
[----:B----4-:R-:W-:Y:S01]  /*0430*/  FSETP.GT.AND P5, PT, R6, R25, PT ;  /* 0x000000190600720b */ /* 0x010fe20003fa4000 */
[----:B------:R-:W2:Y:S01]  /*0440*/  SHFL.BFLY PT, R21, R0, 0x4, 0x1f ;  /* 0x0c801f0000157f89 */ /* 0x000ea200000e0000 */
[----:B------:R-:W-:Y:S02]  /*0450*/  @!P4 FSEL R2, R2, R23, P6 ;  /* 0x000000170202c208 */ /* 0x000fe40003000000 */
[----:B------:R-:W-:Y:S02]  /*0460*/  FSETP.NAN.AND P6, PT, R6, R6, PT ;  /* 0x000000060600720b */ /* 0x000fe40003fc8000 */
[----:B-1----:R-:W-:Y:S01]  /*0470*/  FSETP.GT.AND P4, PT, R4, R27, PT ;  /* 0x0000001b0400720b */ /* 0x002fe20003f84000 */
[----:B------:R-:W1:Y:S06]  /*0480*/  SHFL.BFLY PT, R23, R2, 0x4, 0x1f ;  /* 0x0c801f0002177f89 */ /* 0x000e6c00000e0000 */
[----:B------:R-:W-:-:S02]  /*0490*/  @!P5 FSEL R6, R6, R25, P6 ;  /* 0x000000190606d208 */ /* 0x000fc40003000000 */
[----:B------:R-:W-:Y:S02]  /*04a0*/  FSETP.NAN.AND P5, PT, R4, R4, PT ;  /* 0x000000040400720b */ /* 0x000fe40003fa8000 */
[----:B------:R-:W-:Y:S01]  /*04b0*/  FSETP.NAN.AND P6, PT, R0, R0, PT ;  /* 0x000000000000720b */ /* 0x000fe20003fc8000 */
[----:B------:R-:W3:Y:S01]  /*04c0*/  SHFL.BFLY PT, R25, R6, 0x4, 0x1f ;  /* 0x0c801f0006197f89 */ /* 0x000ee200000e0000 */
[----:B------:R-:W-:Y:S02]  /*04d0*/  @!P4 FSEL R4, R4, R27, P5 ;  /* 0x0000001b0404c208 */ /* 0x000fe40002800000 */
[----:B--2---:R-:W-:-:S03]  /*04e0*/  FSETP.GT.AND P5, PT, R0, R21, PT ;  /* 0x000000150000720b */ /* 0x004fc60003fa4000 */
[----:B------:R-:W2:Y:S01]  /*04f0*/  SHFL.BFLY PT, R27, R4, 0x4, 0x1f ;  /* 0x0c801f00041b7f89 */ /* 0x000ea200000e0000 */
[----:B-1----:R-:W-:-:S09]  /*0500*/  FSETP.GT.AND P4, PT, R2, R23, PT ;  /* 0x000000170200720b */ /* 0x002fd20003f84000 */
[----:B------:R-:W-:Y:S02]  /*0510*/  @!P5 FSEL R0, R0, R21, P6 ;  /* 0x000000150000d208 */ /* 0x000fe40003000000 */
[----:B------:R-:W-:Y:S02]  /*0520*/  FSETP.NAN.AND P6, PT, R2, R2, PT ;  /* 0x000000020200720b */ /* 0x000fe40003fc8000 */
[----:B---3--:R-:W-:Y:S01]  /*0530*/  FSETP.GT.AND P5, PT, R6, R25, PT ;  /* 0x000000190600720b */ /* 0x008fe20003fa4000 */
[----:B------:R-:W1:Y:S01]  /*0540*/  SHFL.BFLY PT, R21, R0, 0x2, 0x1f ;  /* 0x0c401f0000157f89 */ /* 0x000e6200000e0000 */
[----:B------:R-:W-:Y:S02]  /*0550*/  @!P4 FSEL R2, R2, R23, P6 ;  /* 0x000000170202c208 */ /* 0x000fe40003000000 */
[----:B------:R-:W-:Y:S02]  /*0560*/  FSETP.NAN.AND P6, PT, R6, R6, PT ;  /* 0x000000060600720b */ /* 0x000fe40003fc8000 */
[----:B--2---:R-:W-:Y:S01]  /*0570*/  FSETP.GT.AND P4, PT, R4, R27, PT ;  /* 0x0000001b0400720b */ /* 0x004fe20003f84000 */
[----:B------:R-:W2:Y:S06]  /*0580*/  SHFL.BFLY PT, R23, R2, 0x2, 0x1f ;  /* 0x0c401f0002177f89 */ /* 0x000eac00000e0000 */
[----:B------:R-:W-:-:S02]  /*0590*/  @!P5 FSEL R6, R6, R25, P6 ;  /* 0x000000190606d208 */ /* 0x000fc40003000000 */
[----:B------:R-:W-:Y:S02]  /*05a0*/  FSETP.NAN.AND P5, PT, R4, R4, PT ;  /* 0x000000040400720b */ /* 0x000fe40003fa8000 */
[----:B------:R-:W-:Y:S01]  /*05b0*/  FSETP.NAN.AND P6, PT, R0, R0, PT ;  /* 0x000000000000720b */ /* 0x000fe20003fc8000 */
[----:B------:R-:W3:Y:S01]  /*05c0*/  SHFL.BFLY PT, R25, R6, 0x2, 0x1f ;  /* 0x0c401f0006197f89 */ /* 0x000ee200000e0000 */
[----:B------:R-:W-:Y:S02]  /*05d0*/  @!P4 FSEL R4, R4, R27, P5 ;  /* 0x0000001b0404c208 */ /* 0x000fe40002800000 */
[----:B-1----:R-:W-:-:S03]  /*05e0*/  FSETP.GT.AND P5, PT, R0, R21, PT ;  /* 0x000000150000720b */ /* 0x002fc60003fa4000 */
[----:B------:R-:W1:Y:S01]  /*05f0*/  SHFL.BFLY PT, R27, R4, 0x2, 0x1f ;  /* 0x0c401f00041b7f89 */ /* 0x000e6200000e0000 */
[----:B--2---:R-:W-:-:S09]  /*0600*/  FSETP.GT.AND P4, PT, R2, R23, PT ;  /* 0x000000170200720b */ /* 0x004fd20003f84000 */
[----:B------:R-:W-:Y:S02]  /*0610*/  @!P5 FSEL R0, R0, R21, P6 ;  /* 0x000000150000d208 */ /* 0x000fe40003000000 */
[----:B------:R-:W-:Y:S02]  /*0620*/  FSETP.NAN.AND P6, PT, R2, R2, PT ;  /* 0x000000020200720b */ /* 0x000fe40003fc8000 */
[----:B---3--:R-:W-:Y:S01]  /*0630*/  FSETP.GT.AND P5, PT, R6, R25, PT ;  /* 0x000000190600720b */ /* 0x008fe20003fa4000 */
        /* <DEDUP_REMOVED lines=16> */
[----:B------:R-:W-:-:S04]  /*0740*/  FADD R0, R11, -R0 ;  /* 0x800000000b007221 */ /* 0x000fc80000000000 */
[----:B------:R-:W-:Y:S01]  /*0750*/  FMUL R0, R0, 0.125 ;  /* 0x3e00000000007820 */ /* 0x000fe20000400000 */
[----:B------:R-:W-:Y:S02]  /*0760*/  @!P4 FSEL R2, R2, R23, P6 ;  /* 0x000000170202c208 */ /* 0x000fe40003000000 */
[----:B------:R-:W-:Y:S01]  /*0770*/  FSETP.NAN.AND P4, PT, R6, R6, PT ;  /* 0x000000060600720b */ /* 0x000fe20003f88000 */
[----:B------:R-:W-:Y:S01]  /*0780*/  FMUL R8, R0, 1.4426950216293334961 ;  /* 0x3fb8aa3b00087820 */ /* 0x000fe20000400000 */
[----:B--2---:R-:W-:Y:S01]  /*0790*/  FSETP.GT.AND P6, PT, R4, R27, PT ;  /* 0x0000001b0400720b */ /* 0x004fe20003fc4000 */
[----:B------:R-:W-:Y:S02]  /*07a0*/  FADD R2, R15, -R2 ;  /* 0x800000020f027221 */ /* 0x000fe40000000000 */
[----:B------:R-:W-:Y:S02]  /*07b0*/  @!P5 FSEL R6, R6, R25, P4 ;  /* 0x000000190606d208 */ /* 0x000fe40002000000 */
[----:B------:R-:W-:Y:S01]  /*07c0*/  FSETP.GEU.AND P4, PT, R8, -126, PT ;  /* 0xc2fc00000800780b */ /* 0x000fe20003f8e000 */
[----:B------:R-:W-:Y:S01]  /*07d0*/  FMUL R2, R2, 0.125 ;  /* 0x3e00000002027820 */ /* 0x000fe20000400000 */
[----:B------:R-:W-:Y:S01]  /*07e0*/  FSETP.NAN.AND P5, PT, R4, R4, PT ;  /* 0x000000040400720b */ /* 0x000fe20003fa8000 */
[----:B------:R-:W-:-:S02]  /*07f0*/  FADD R6, R19, -R6 ;  /* 0x8000000613067221 */ /* 0x000fc40000000000 */
[----:B------:R-:W-:Y:S02]  /*0800*/  FMUL R2, R2, 1.4426950216293334961 ;  /* 0x3fb8aa3b02027820 */ /* 0x000fe40000400000 */
[----:B------:R-:W-:Y:S01]  /*0810*/  FMUL R6, R6, 0.125 ;  /* 0x3e00000006067820 */ /* 0x000fe20000400000 */
[----:B------:R-:W-:Y:S02]  /*0820*/  @!P6 FSEL R4, R4, R27, P5 ;  /* 0x0000001b0404e208 */ /* 0x000fe40002800000 */
[----:B------:R-:W-:Y:S01]  /*0830*/  FSETP.GEU.AND P6, PT, R2, -126, PT ;  /* 0xc2fc00000200780b */ /* 0x000fe20003fce000 */
[----:B------:R-:W-:Y:S02]  /*0840*/  FMUL R6, R6, 1.4426950216293334961 ;  /* 0x3fb8aa3b06067820 */ /* 0x000fe40000400000 */
[----:B------:R-:W-:Y:S01]  /*0850*/  @!P4 FMUL R8, R8, 0.5 ;  /* 0x3f0000000808c820 */ /* 0x000fe20000400000 */
[----:B------:R-:W-:Y:S02]  /*0860*/  FADD R4, R17, -R4 ;  /* 0x8000000411047221 */ /* 0x000fe40000000000 */
[----:B------:R-:W-:Y:S01]  /*0870*/  FSETP.GEU.AND P5, PT, R6, -126, PT ;  /* 0xc2fc00000600780b */ /* 0x000fe20003fae000 */
[----:B------:R-:W1:Y:S01]  /*0880*/  MUFU.EX2 R0, R8 ;  /* 0x0000000800007308 */ /* 0x000e620000000800 */
[----:B------:R-:W-:-:S04]  /*0890*/  FMUL R4, R4, 0.125 ;  /* 0x3e00000004047820 */ /* 0x000fc80000400000 */
[----:B------:R-:W-:Y:S01]  /*08a0*/  FMUL R4, R4, 1.4426950216293334961 ;  /* 0x3fb8aa3b04047820 */ /* 0x000fe20000400000 */
[----:B------:R-:W-:-:S04]  /*08b0*/  @!P6 FMUL R2, R2, 0.5 ;  /* 0x3f0000000202e820 */ /* 0x000fc80000400000 */
[----:B------:R-:W2:Y:S02]  /*08c0*/  MUFU.EX2 R15, R2 ;  /* 0x00000002000f7308 */ /* 0x000ea40000000800 */
[----:B------:R-:W-:Y:S01]  /*08d0*/  @!P5 FMUL R6, R6, 0.5 ;  /* 0x3f0000000606d820 */ /* 0x000fe20000400000 */
[----:B-1----:R-:W-:Y:S01]  /*08e0*/  @!P4 FMUL R0, R0, R0 ;  /* 0x000000000000c220 */ /* 0x002fe20000400000 */
[----:B------:R-:W-:-:S04]  /*08f0*/  FSETP.GEU.AND P4, PT, R4, -126, PT ;  /* 0xc2fc00000400780b */ /* 0x000fc80003f8e000 */
[----:B------:R-:W1:Y:S01]  /*0900*/  MUFU.EX2 R14, R6 ;  /* 0x00000006000e7308 */ /* 0x000e620000000800 */
[----:B------:R-:W-:Y:S01]  /*0910*/  FSEL R8, R0, RZ, P3 ;  /* 0x000000ff00087208 */ /* 0x000fe20001800000 */
[----:B--2---:R-:W-:-:S04]  /*0920*/  @!P6 FMUL R15, R15, R15 ;  /* 0x0000000f0f0fe220 */ /* 0x004fc80000400000 */
[----:B------:R-:W2:Y:S03]  /*0930*/  SHFL.BFLY PT, R11, R8, 0x10, 0x1f ;  /* 0x0e001f00080b7f89 */ /* 0x000ea600000e0000 */
[----:B------:R-:W-:Y:S01]  /*0940*/  @!P4 FMUL R4, R4, 0.5 ;  /* 0x3f0000000404c820 */ /* 0x000fe20000400000 */
[----:B------:R-:W-:-:S03]  /*0950*/  FSEL R10, R15, RZ, P2 ;  /* 0x000000ff0f0a7208 */ /* 0x000fc60001000000 */
[----:B------:R-:W3:Y:S01]  /*0960*/  MUFU.EX2 R12, R4 ;  /* 0x00000004000c7308 */ /* 0x000ee20000000800 */
[----:B-1----:R-:W-:Y:S01]  /*0970*/  @!P5 FMUL R14, R14, R14 ;  /* 0x0000000e0e0ed220 */ /* 0x002fe20000400000 */
[----:B------:R-:W1:Y:S04]  /*0980*/  SHFL.BFLY PT, R17, R10, 0x10, 0x1f ;  /* 0x0e001f000a117f89 */ /* 0x000e6800000e0000 */
[----:B------:R-:W-:-:S05]  /*0990*/  FSEL R2, R14, RZ, P1 ;  /* 0x000000ff0e027208 */ /* 0x000fca0000800000 */
[----:B------:R-:W4:Y:S01]  /*09a0*/  SHFL.BFLY PT, R21, R2, 0x10, 0x1f ;  /* 0x0e001f0002157f89 */ /* 0x000f2200000e0000 */
[----:B---3--:R-:W-:Y:S01]  /*09b0*/  @!P4 FMUL R12, R12, R12 ;  /* 0x0000000c0c0cc220 */ /* 0x008fe20000400000 */
[----:B--2---:R-:W-:-:S04]  /*09c0*/  FADD R11, R8, R11 ;  /* 0x0000000b080b7221 */ /* 0x004fc80000000000 */
[----:B------:R-:W-:Y:S01]  /*09d0*/  FSEL R6, R12, RZ, P0 ;  /* 0x000000ff0c067208 */ /* 0x000fe20000000000 */
[----:B------:R-:W2:Y:S04]  /*09e0*/  SHFL.BFLY PT, R8, R11, 0x8, 0x1f ;  /* 0x0d001f000b087f89 */ /* 0x000ea800000e0000 */
[----:B------:R-:W3:Y:S01]  /*09f0*/  SHFL.BFLY PT, R23, R6, 0x10, 0x1f ;  /* 0x0e001f0006177f89 */ /* 0x000ee200000e0000 */
[----:B-1----:R-:W-:-:S05]  /*0a00*/  FADD R4, R10, R17 ;  /* 0x000000110a047221 */ /* 0x002fca0000000000 */
[----:B------:R-:W1:Y:S01]  /*0a10*/  SHFL.BFLY PT, R19, R4, 0x8, 0x1f ;  /* 0x0d001f0004137f89 */ /* 0x000e6200000e0000 */
[----:B----4-:R-:W-:-:S05]  /*0a20*/  FADD R21, R2, R21 ;  /* 0x0000001502157221 */ /* 0x010fca0000000000 */
[----:B------:R-:W4:Y:S01]  /*0a30*/  SHFL.BFLY PT, R10, R21, 0x8, 0x1f ;  /* 0x0d001f00150a7f89 */ /* 0x000f2200000e0000 */
[----:B--2---:R-:W-:Y:S01]  /*0a40*/  FADD R8, R11, R8 ;  /* 0x000000080b087221 */ /* 0x004fe20000000000 */
[----:B---3--:R-:W-:-:S04]  /*0a50*/  FADD R23, R6, R23 ;  /* 0x0000001706177221 */ /* 0x008fc80000000000 */
        /* <DEDUP_REMOVED lines=15> */
[----:B------:R-:W-:Y:S02]  /*0b50*/  IMAD.MOV.U32 R2, RZ, RZ, RZ ;  /* 0x000000ffff027224 */ /* 0x000fe400078e00ff */
[----:B---3--:R-:W-:Y:S02]  /*0b60*/  FADD R25, R16, R25 ;  /* 0x0000001910197221 */ /* 0x008fe40000000000 */
[----:B------:R-:W2:Y:S01]  /*0b70*/  SHFL.BFLY PT, R11, R4, 0x1, 0x1f ;  /* 0x0c201f00040b7f89 */ /* 0x000ea200000e0000 */
[----:B------:R-:W-:-:S03]  /*0b80*/  IMAD.HI R2, R3, -0x5f5f5f5f, R2 ;  /* 0xa0a0a0a103027827 */ /* 0x000fc600078e0202 */
[----:B------:R-:W3:Y:S01]  /*0b90*/  SHFL.BFLY PT, R10, R25, 0x2, 0x1f ;  /* 0x0c401f00190a7f89 */ /* 0x000ee200000e0000 */
[----:B-1----:R-:W-:Y:S01]  /*0ba0*/  FADD R21, R6, R21 ;  /* 0x0000001506157221 */ /* 0x002fe20000000000 */
[----:B------:R-:W-:-:S04]  /*0bb0*/  IMAD.MOV.U32 R6, RZ, RZ, RZ ;  /* 0x000000ffff067224 */ /* 0x000fc800078e00ff */
[----:B------:R-:W1:Y:S01]  /*0bc0*/  SHFL.BFLY PT, R16, R21, 0x1, 0x1f ;  /* 0x0c201f0015107f89 */ /* 0x000e6200000e0000 */
[----:B------:R-:W-:-:S04]  /*0bd0*/  IMAD.HI R19, R7, -0x5f5f5f5f, R6 ;  /* 0xa0a0a0a107137827 */ /* 0x000fc800078e0206 */
[----:B----4-:R-:W-:Y:S01]  /*0be0*/  FADD R23, R8, R23 ;  /* 0x0000001708177221 */ /* 0x010fe20000000000 */
[----:B------:R-:W-:-:S04]  /*0bf0*/  IMAD.MOV.U32 R8, RZ, RZ, RZ ;  /* 0x000000ffff087224 */ /* 0x000fc800078e00ff */
[----:B------:R-:W4:Y:S01]  /*0c00*/  SHFL.BFLY PT, R18, R23, 0x1, 0x1f ;  /* 0x0c201f0017127f89 */ /* 0x000f2200000e0000 */
[----:B--2---:R-:W-:Y:S01]  /*0c10*/  FADD R17, R4, R11 ;  /* 0x0000000b04117221 */ /* 0x004fe20000000000 */
[----:B------:R-:W-:Y:S01]  /*0c20*/  SHF.R.U32.HI R11, RZ, 0x1f, R2 ;  /* 0x0000001fff0b7819 */ /* 0x000fe20000011602 */
[----:B------:R-:W-:Y:S02]  /*0c30*/  IMAD.MOV.U32 R4, RZ, RZ, RZ ;  /* 0x000000ffff047224 */ /* 0x000fe400078e00ff */
[----:B---3--:R-:W-:Y:S01]  /*0c40*/  FADD R10, R25, R10 ;  /* 0x0000000a190a7221 */ /* 0x008fe20000000000 */
[----:B------:R-:W-:Y:S01]  /*0c50*/  FSETP.GT.AND P5, PT, |R17|, 8.50705917302346158658e+37, PT ;  /* 0x7e8000001100780b */ /* 0x000fe20003fa4200 */
[----:B------:R-:W-:Y:S01]  /*0c60*/  IMAD.HI R4, R5, -0x5f5f5f5f, R4 ;  /* 0xa0a0a0a105047827 */ /* 0x000fe200078e0204 */
[----:B------:R-:W-:Y:S02]  /*0c70*/  FSETP.GEU.AND P4, PT, |R17|, 1.175494350822287508e-38, PT ;  /* 0x008000001100780b */ /* 0x000fe40003f8e200 */
[----:B------:R-:W2:Y:S01]  /*0c80*/  SHFL.BFLY PT, R27, R10, 0x1, 0x1f ;  /* 0x0c201f000a1b7f89 */ /* 0x000ea200000e0000 */
[----:B-1----:R-:W-:Y:S01]  /*0c90*/  FADD R16, R21, R16 ;  /* 0x0000001015107221 */ /* 0x002fe20000000000 */
[----:B------:R-:W-:Y:S01]  /*0ca0*/  IMAD.HI R21, R9, -0x5f5f5f5f, R8 ;  /* 0xa0a0a0a109157827 */ /* 0x000fe200078e0208 */
[----:B------:R-:W-:-:S03]  /*0cb0*/  LEA.HI.SX32 R2, R2, R11, 0x19 ;  /* 0x0000000b02027211 */ /* 0x000fc600078fcaff */
[----:B------:R-:W-:Y:S01]  /*0cc0*/  FSETP.GT.AND P6, PT, |R16|, 8.50705917302346158658e+37, PT ;  /* 0x7e8000001000780b */ /* 0x000fe20003fc4200 */
[----:B----4-:R-:W-:Y:S02]  /*0cd0*/  FADD R6, R23, R18 ;  /* 0x0000001217067221 */ /* 0x010fe40000000000 */
[----:B------:R-:W-:Y:S01]  /*0ce0*/  @P5 FMUL R17, R17, 0.25 ;  /* 0x3e80000011115820 */ /* 0x000fe20000400000 */
[----:B------:R-:W-:Y:S01]  /*0cf0*/  @P5 FMUL R0, R0, 0.25 ;  /* 0x3e80000000005820 */ /* 0x000fe20000400000 */
[----:B------:R-:W-:Y:S01]  /*0d00*/  FSETP.GEU.AND P5, PT, |R16|, 1.175494350822287508e-38, PT ;  /* 0x008000001000780b */ /* 0x000fe20003fae200 */
[----:B------:R-:W-:Y:S02]  /*0d10*/  IMAD R18, R2, -0xcc, R3 ;  /* 0xffffff3402127824 */ /* 0x000fe400078e0203 */
[----:B------:R-:W-:Y:S01]  /*0d20*/  @!P4 FMUL R17, R17, 16777216 ;  /* 0x4b8000001111c820 */ /* 0x000fe20000400000 */
[----:B------:R-:W-:Y:S01]  /*0d30*/  @!P4 FMUL R0, R0, 16777216 ;  /* 0x4b8000000000c820 */ /* 0x000fe20000400000 */
[----:B------:R-:W-:-:S02]  /*0d40*/  FSETP.GT.AND P4, PT, |R6|, 8.50705917302346158658e+37, PT ;  /* 0x7e8000000600780b */ /* 0x000fc40003f84200 */
[----:B------:R-:W-:Y:S01]  /*0d50*/  SHF.R.U32.HI R23, RZ, 0x1f, R4 ;  /* 0x0000001fff177819 */ /* 0x000fe20000011604 */
[----:B------:R-:W-:Y:S01]  /*0d60*/  @P6 FMUL R16, R16, 0.25 ;  /* 0x3e80000010106820 */ /* 0x000fe20000400000 */
[----:B------:R-:W-:Y:S01]  /*0d70*/  @P6 FMUL R15, R15, 0.25 ;  /* 0x3e8000000f0f6820 */ /* 0x000fe20000400000 */
[----:B------:R-:W-:Y:S01]  /*0d80*/  FSETP.GEU.AND P6, PT, |R6|, 1.175494350822287508e-38, PT ;  /* 0x008000000600780b */ /* 0x000fe20003fce200 */
[----:B------:R-:W1:Y:S01]  /*0d90*/  MUFU.RCP R17, R17 ;  /* 0x0000001100117308 */ /* 0x000e620000001000 */
[----:B------:R-:W-:Y:S01]  /*0da0*/  LEA.HI.SX32 R4, R4, R23, 0x19 ;  /* 0x0000001704047211 */ /* 0x000fe200078fcaff */
[----:B--2---:R-:W-:Y:S01]  /*0db0*/  FADD R8, R10, R27 ;  /* 0x0000001b0a087221 */ /* 0x004fe20000000000 */
[----:B------:R-:W-:Y:S01]  /*0dc0*/  SHF.R.U32.HI R10, RZ, 0x1f, R19 ;  /* 0x0000001fff0a7819 */ /* 0x000fe20000011613 */
[----:B------:R-:W-:Y:S01]  /*0dd0*/  @!P5 FMUL R16, R16, 16777216 ;  /* 0x4b8000001010d820 */ /* 0x000fe20000400000 */
[----:B------:R-:W-:Y:S02]  /*0de0*/  @!P5 FMUL R15, R15, 16777216 ;  /* 0x4b8000000f0fd820 */ /* 0x000fe40000400000 */
[----:B------:R-:W-:Y:S01]  /*0df0*/  @P4 FMUL R6, R6, 0.25 ;  /* 0x3e80000006064820 */ /* 0x000fe20000400000 */
[----:B------:R-:W-:Y:S01]  /*0e00*/  LEA.HI.SX32 R19, R19, R10, 0x19 ;  /* 0x0000000a13137211 */ /* 0x000fe200078fcaff */
[----:B------:R-:W-:Y:S01]  /*0e10*/  @P4 FMUL R14, R14, 0.25 ;  /* 0x3e8000000e0e4820 */ /* 0x000fe20000400000 */
[----:B------:R-:W-:Y:S01]  /*0e20*/  SHF.R.U32.HI R10, RZ, 0x1f, R21 ;  /* 0x0000001fff0a7819 */ /* 0x000fe20000011615 */
[----:B------:R-:W2:Y:S01]  /*0e30*/  MUFU.RCP R16, R16 ;  /* 0x0000001000107308 */ /* 0x000ea20000001000 */
[----:B------:R-:W-:Y:S01]  /*0e40*/  FSETP.GT.AND P5, PT, |R8|, 8.50705917302346158658e+37, PT ;  /* 0x7e8000000800780b */ /* 0x000fe20003fa4200 */
[----:B------:R-:W-:Y:S01]  /*0e50*/  @!P6 FMUL R6, R6, 16777216 ;  /* 0x4b8000000606e820 */ /* 0x000fe20000400000 */
[----:B------:R-:W-:Y:S01]  /*0e60*/  LEA.HI.SX32 R21, R21, R10, 0x19 ;  /* 0x0000000a15157211 */ /* 0x000fe200078fcaff */
[----:B------:R-:W-:Y:S01]  /*0e70*/  IMAD R23, R18, 0x11, R13 ;  /* 0x0000001112177824 */ /* 0x000fe200078e020d */
[----:B------:R-:W3:Y:S01]  /*0e80*/  LDC.64 R10, c[0x0][0x218] ;  /* 0x00008600ff0a7b82 */ /* 0x000ee20000000a00 */
[----:B------:R-:W-:Y:S01]  /*0e90*/  FSETP.GEU.AND P4, PT, |R8|, 1.175494350822287508e-38, PT ;  /* 0x008000000800780b */ /* 0x000fe20003f8e200 */
[----:B------:R-:W-:Y:S01]  /*0ea0*/  IMAD R18, R19, -0xcc, R7 ;  /* 0xffffff3413127824 */ /* 0x000fe200078e0207 */
[----:B------:R-:W4:Y:S01]  /*0eb0*/  MUFU.RCP R3, R6 ;  /* 0x0000000600037308 */ /* 0x000f220000001000 */
[----:B------:R-:W-:-:S02]  /*0ec0*/  IMAD R20, R21, -0xcc, R9 ;  /* 0xffffff3415147824 */ /* 0x000fc400078e0209 */
[----:B------:R-:W-:Y:S01]  /*0ed0*/  @!P6 FMUL R14, R14, 16777216 ;  /* 0x4b8000000e0ee820 */ /* 0x000fe20000400000 */
[----:B------:R-:W-:Y:S02]  /*0ee0*/  IMAD R18, R18, 0x11, R13 ;  /* 0x0000001112127824 */ /* 0x000fe400078e020d */
[----:B-1----:R-:W-:Y:S01]  /*0ef0*/  FMUL R17, R17, R0 ;  /* 0x0000000011117220 */ /* 0x002fe20000400000 */
[----:B------:R-:W-:Y:S02]  /*0f00*/  IMAD R22, R4, -0xcc, R5 ;  /* 0xffffff3404167824 */ /* 0x000fe400078e0205 */
[----:B------:R-:W-:Y:S01]  /*0f10*/  @P5 FMUL R8, R8, 0.25 ;  /* 0x3e80000008085820 */ /* 0x000fe20000400000 */
[----:B------:R-:W-:Y:S02]  /*0f20*/  IMAD R20, R20, 0x11, R13 ;  /* 0x0000001114147824 */ /* 0x000fe400078e020d */
[----:B--2---:R-:W-:Y:S01]  /*0f30*/  FMUL R15, R16, R15 ;  /* 0x0000000f100f7220 */ /* 0x004fe20000400000 */
[----:B------:R-:W-:-:S02]  /*0f40*/  IMAD R23, R2, 0xda0, R23 ;  /* 0x00000da002177824 */ /* 0x000fc400078e0217 */
[----:B------:R-:W-:Y:S01]  /*0f50*/  @P5 FMUL R12, R12, 0.25 ;  /* 0x3e8000000c0c5820 */ /* 0x000fe20000400000 */
[----:B------:R-:W-:Y:S01]  /*0f60*/  @!P4 FMUL R8, R8, 16777216 ;  /* 0x4b8000000808c820 */ /* 0x000fe20000400000 */
[----:B------:R-:W-:Y:S02]  /*0f70*/  IMAD R7, R19, 0xda0, R18 ;  /* 0x00000da013077824 */ /* 0x000fe400078e0212 */
[----:B------:R-:W-:Y:S01]  /*0f80*/  IMAD R9, R21, 0xda0, R20 ;  /* 0x00000da015097824 */ /* 0x000fe200078e0214 */
[----:B------:R1:W2:Y:S01]  /*0f90*/  MUFU.RCP R5, R8 ;  /* 0x0000000800057308 */ /* 0x0002a20000001000 */
[----:B----4-:R-:W-:Y:S01]  /*0fa0*/  FMUL R19, R3, R14 ;  /* 0x0000000e03137220 */ /* 0x010fe20000400000 */
[----:B------:R-:W-:Y:S02]  /*0fb0*/  IMAD R13, R22, 0x11, R13 ;  /* 0x00000011160d7824 */ /* 0x000fe400078e020d */
[----:B------:R-:W-:Y:S01]  /*0fc0*/  @!P4 FMUL R12, R12, 16777216 ;  /* 0x4b8000000c0cc820 */ /* 0x000fe20000400000 */
[----:B---3--:R-:W-:-:S04]  /*0fd0*/  IMAD.WIDE R2, R23, 0x4, R10 ;  /* 0x0000000417027825 */ /* 0x008fc800078e020a */
[--C-:B------:R-:W-:Y:S01]  /*0fe0*/  IMAD.WIDE R6, R7, 0x4, R10.reuse ;  /* 0x0000000407067825 */ /* 0x100fe200078e020a */
[----:B------:R3:W-:Y:S03]  /*0ff0*/  @P3 STG.E desc[UR4][R2.64], R17 ;  /* 0x0000001102003986 */ /* 0x0007e6000c101904 */
[----:B-1----:R-:W-:Y:S01]  /*1000*/  IMAD.WIDE R8, R9, 0x4, R10 ;  /* 0x0000000409087825 */ /* 0x002fe200078e020a */
[----:B------:R3:W-:Y:S03]  /*1010*/  @P2 STG.E desc[UR4][R6.64], R15 ;  /* 0x0000000f06002986 */ /* 0x0007e6000c101904 */
[----:B--2---:R-:W-:Y:S01]  /*1020*/  FMUL R5, R5, R12 ;  /* 0x0000000c05057220 */ /* 0x004fe20000400000 */
[----:B------:R-:W-:Y:S01]  /*1030*/  IMAD R13, R4, 0xda0, R13 ;  /* 0x00000da0040d7824 */ /* 0x000fe200078e020d */
[----:B------:R3:W-:Y:S03]  /*1040*/  @P1 STG.E desc[UR4][R8.64], R19 ;  /* 0x0000001308001986 */ /* 0x0007e6000c101904 */
[----:B------:R-:W-:Y:S01]  /*1050*/  IMAD.WIDE R10, R13, 0x4, R10 ;  /* 0x000000040d0a7825 */ /* 0x000fe200078e020a */
[----:B------:R-:W-:Y:S06]  /*1060*/  @!P0 EXIT ;  /* 0x000000000000894d */ /* 0x000fec0003800000 */
[----:B------:R-:W-:Y:S01]  /*1070*/  STG.E desc[UR4][R10.64], R5 ;  /* 0x000000050a007986 */ /* 0x000fe2000c101904 */
[----:B------:R-:W-:Y:S05]  /*1080*/  EXIT ;  /* 0x000000000000794d */ /* 0x000fea0003800000 */
.L_x_0:
[----:B------:R-:W-:-:S00]  /*1090*/  BRA `(.L_x_0) ;  /* 0xfffffffc00fc7947 */ /* 0x000fc0000383ffff */
[----:B------:R-:W-:-:S00]  /*10a0*/  NOP ;  /* 0x0000000000007918 */ /* 0x000fc00000000000 */
        /* <DEDUP_REMOVED lines=13> */
.L_x_1:


//--------------------- .nv.constant0.triton_per_fused__softmax_9 --------------------------
	.section	.nv.constant0.triton_per_fused__softmax_9,"a",@progbits
	.sectionflags	@""
	.align	4
.nv.constant0.triton_per_fused__softmax_9:
	.zero		552
